//
// Generated by NVIDIA NVVM Compiler
//
// Compiler Build ID: CL-36424714
// Cuda compilation tools, release 13.0, V13.0.88
// Based on NVVM 20.0.0
//

.version 9.0
.target sm_100
.address_size 64

	// .globl	_Z22matrixVectorMultKernelPfS_S_i

.visible .entry _Z22matrixVectorMultKernelPfS_S_i(
	.param .u64 .ptr .align 1 _Z22matrixVectorMultKernelPfS_S_i_param_0,
	.param .u64 .ptr .align 1 _Z22matrixVectorMultKernelPfS_S_i_param_1,
	.param .u64 .ptr .align 1 _Z22matrixVectorMultKernelPfS_S_i_param_2,
	.param .u32 _Z22matrixVectorMultKernelPfS_S_i_param_3
)
{
	.reg .pred 	%p<11>;
	.reg .b32 	%r<37>;
	.reg .b32 	%f<112>;
	.reg .b64 	%rd<31>;

	ld.param.u64 	%rd11, [_Z22matrixVectorMultKernelPfS_S_i_param_0];
	ld.param.u64 	%rd12, [_Z22matrixVectorMultKernelPfS_S_i_param_1];
	ld.param.u64 	%rd10, [_Z22matrixVectorMultKernelPfS_S_i_param_2];
	ld.param.u32 	%r23, [_Z22matrixVectorMultKernelPfS_S_i_param_3];
	cvta.to.global.u64 	%rd1, %rd11;
	cvta.to.global.u64 	%rd2, %rd12;
	mov.u32 	%r24, %ntid.x;
	mov.u32 	%r25, %ctaid.x;
	mov.u32 	%r26, %tid.x;
	mad.lo.s32 	%r1, %r24, %r25, %r26;
	setp.ge.s32 	%p1, %r1, %r23;
	@%p1 bra 	$L__BB0_15;
	setp.lt.s32 	%p2, %r23, 1;
	mov.f32 	%f111, 0f00000000;
	@%p2 bra 	$L__BB0_14;
	mul.lo.s32 	%r2, %r23, %r1;
	and.b32  	%r3, %r23, 15;
	setp.lt.u32 	%p3, %r23, 16;
	mov.f32 	%f111, 0f00000000;
	mov.b32 	%r33, 0;
	@%p3 bra 	$L__BB0_5;
	and.b32  	%r33, %r23, 2147483632;
	neg.s32 	%r31, %r33;
	add.s64 	%rd3, %rd2, 32;
	add.s64 	%rd29, %rd1, 32;
	mov.f32 	%f111, 0f00000000;
	mov.u32 	%r30, %r2;
$L__BB0_4:
	.pragma "nounroll";
	mul.wide.s32 	%rd13, %r30, 4;
	add.s64 	%rd14, %rd3, %rd13;
	ld.global.f32 	%f18, [%rd14+-32];
	ld.global.f32 	%f19, [%rd29+-32];
	fma.rn.f32 	%f20, %f18, %f19, %f111;
	ld.global.f32 	%f21, [%rd14+-28];
	ld.global.f32 	%f22, [%rd29+-28];
	fma.rn.f32 	%f23, %f21, %f22, %f20;
	ld.global.f32 	%f24, [%rd14+-24];
	ld.global.f32 	%f25, [%rd29+-24];
	fma.rn.f32 	%f26, %f24, %f25, %f23;
	ld.global.f32 	%f27, [%rd14+-20];
	ld.global.f32 	%f28, [%rd29+-20];
	fma.rn.f32 	%f29, %f27, %f28, %f26;
	ld.global.f32 	%f30, [%rd14+-16];
	ld.global.f32 	%f31, [%rd29+-16];
	fma.rn.f32 	%f32, %f30, %f31, %f29;
	ld.global.f32 	%f33, [%rd14+-12];
	ld.global.f32 	%f34, [%rd29+-12];
	fma.rn.f32 	%f35, %f33, %f34, %f32;
	ld.global.f32 	%f36, [%rd14+-8];
	ld.global.f32 	%f37, [%rd29+-8];
	fma.rn.f32 	%f38, %f36, %f37, %f35;
	ld.global.f32 	%f39, [%rd14+-4];
	ld.global.f32 	%f40, [%rd29+-4];
	fma.rn.f32 	%f41, %f39, %f40, %f38;
	ld.global.f32 	%f42, [%rd14];
	ld.global.f32 	%f43, [%rd29];
	fma.rn.f32 	%f44, %f42, %f43, %f41;
	ld.global.f32 	%f45, [%rd14+4];
	ld.global.f32 	%f46, [%rd29+4];
	fma.rn.f32 	%f47, %f45, %f46, %f44;
	ld.global.f32 	%f48, [%rd14+8];
	ld.global.f32 	%f49, [%rd29+8];
	fma.rn.f32 	%f50, %f48, %f49, %f47;
	ld.global.f32 	%f51, [%rd14+12];
	ld.global.f32 	%f52, [%rd29+12];
	fma.rn.f32 	%f53, %f51, %f52, %f50;
	ld.global.f32 	%f54, [%rd14+16];
	ld.global.f32 	%f55, [%rd29+16];
	fma.rn.f32 	%f56, %f54, %f55, %f53;
	ld.global.f32 	%f57, [%rd14+20];
	ld.global.f32 	%f58, [%rd29+20];
	fma.rn.f32 	%f59, %f57, %f58, %f56;
	ld.global.f32 	%f60, [%rd14+24];
	ld.global.f32 	%f61, [%rd29+24];
	fma.rn.f32 	%f62, %f60, %f61, %f59;
	ld.global.f32 	%f63, [%rd14+28];
	ld.global.f32 	%f64, [%rd29+28];
	fma.rn.f32 	%f111, %f63, %f64, %f62;
	add.s32 	%r31, %r31, 16;
	add.s32 	%r30, %r30, 16;
	add.s64 	%rd29, %rd29, 64;
	setp.ne.s32 	%p4, %r31, 0;
	@%p4 bra 	$L__BB0_4;
$L__BB0_5:
	setp.eq.s32 	%p5, %r3, 0;
	@%p5 bra 	$L__BB0_14;
	and.b32  	%r11, %r23, 7;
	setp.lt.u32 	%p6, %r3, 8;
	@%p6 bra 	$L__BB0_8;
	add.s32 	%r28, %r33, %r2;
	mul.wide.s32 	%rd15, %r28, 4;
	add.s64 	%rd16, %rd2, %rd15;
	ld.global.f32 	%f66, [%rd16];
	mul.wide.u32 	%rd17, %r33, 4;
	add.s64 	%rd18, %rd1, %rd17;
	ld.global.f32 	%f67, [%rd18];
	fma.rn.f32 	%f68, %f66, %f67, %f111;
	ld.global.f32 	%f69, [%rd16+4];
	ld.global.f32 	%f70, [%rd18+4];
	fma.rn.f32 	%f71, %f69, %f70, %f68;
	ld.global.f32 	%f72, [%rd16+8];
	ld.global.f32 	%f73, [%rd18+8];
	fma.rn.f32 	%f74, %f72, %f73, %f71;
	ld.global.f32 	%f75, [%rd16+12];
	ld.global.f32 	%f76, [%rd18+12];
	fma.rn.f32 	%f77, %f75, %f76, %f74;
	ld.global.f32 	%f78, [%rd16+16];
	ld.global.f32 	%f79, [%rd18+16];
	fma.rn.f32 	%f80, %f78, %f79, %f77;
	ld.global.f32 	%f81, [%rd16+20];
	ld.global.f32 	%f82, [%rd18+20];
	fma.rn.f32 	%f83, %f81, %f82, %f80;
	ld.global.f32 	%f84, [%rd16+24];
	ld.global.f32 	%f85, [%rd18+24];
	fma.rn.f32 	%f86, %f84, %f85, %f83;
	ld.global.f32 	%f87, [%rd16+28];
	ld.global.f32 	%f88, [%rd18+28];
	fma.rn.f32 	%f111, %f87, %f88, %f86;
	add.s32 	%r33, %r33, 8;
$L__BB0_8:
	setp.eq.s32 	%p7, %r11, 0;
	@%p7 bra 	$L__BB0_14;
	and.b32  	%r14, %r23, 3;
	setp.lt.u32 	%p8, %r11, 4;
	@%p8 bra 	$L__BB0_11;
	add.s32 	%r29, %r33, %r2;
	mul.wide.s32 	%rd19, %r29, 4;
	add.s64 	%rd20, %rd2, %rd19;
	ld.global.f32 	%f90, [%rd20];
	mul.wide.u32 	%rd21, %r33, 4;
	add.s64 	%rd22, %rd1, %rd21;
	ld.global.f32 	%f91, [%rd22];
	fma.rn.f32 	%f92, %f90, %f91, %f111;
	ld.global.f32 	%f93, [%rd20+4];
	ld.global.f32 	%f94, [%rd22+4];
	fma.rn.f32 	%f95, %f93, %f94, %f92;
	ld.global.f32 	%f96, [%rd20+8];
	ld.global.f32 	%f97, [%rd22+8];
	fma.rn.f32 	%f98, %f96, %f97, %f95;
	ld.global.f32 	%f99, [%rd20+12];
	ld.global.f32 	%f100, [%rd22+12];
	fma.rn.f32 	%f111, %f99, %f100, %f98;
	add.s32 	%r33, %r33, 4;
$L__BB0_11:
	setp.eq.s32 	%p9, %r14, 0;
	@%p9 bra 	$L__BB0_14;
	mul.wide.u32 	%rd23, %r33, 4;
	add.s64 	%rd30, %rd1, %rd23;
	add.s32 	%r36, %r33, %r2;
	neg.s32 	%r35, %r14;
$L__BB0_13:
	.pragma "nounroll";
	mul.wide.s32 	%rd24, %r36, 4;
	add.s64 	%rd25, %rd2, %rd24;
	ld.global.f32 	%f101, [%rd25];
	ld.global.f32 	%f102, [%rd30];
	fma.rn.f32 	%f111, %f101, %f102, %f111;
	add.s64 	%rd30, %rd30, 4;
	add.s32 	%r36, %r36, 1;
	add.s32 	%r35, %r35, 1;
	setp.ne.s32 	%p10, %r35, 0;
	@%p10 bra 	$L__BB0_13;
$L__BB0_14:
	cvta.to.global.u64 	%rd26, %rd10;
	mul.wide.s32 	%rd27, %r1, 4;
	add.s64 	%rd28, %rd26, %rd27;
	st.global.f32 	[%rd28], %f111;
$L__BB0_15:
	ret;

}


// ===== COMPILED SASS (sm_100) =====

	.target	sm_100

	.elftype	@"ET_EXEC"


//--------------------- .note.nv.tkinfo           --------------------------
	.section	.note.nv.tkinfo,"",@"SHT_NOTE"
	.sectionflags	@"SHF_NOTE_NV_TKINFO"
	.tkinfo
        /*0018*/ 	.word	0x00000002
        /*0030*/ 	.string	""
        /*0030*/ 	.string	"ptxas"
        /*0030*/ 	.string	"Cuda compilation tools, release 13.0, V13.0.88"
        /*0030*/ 	.string	"Build cuda_13.0.r13.0/compiler.36424714_0"
        /*0030*/ 	.string	"-arch sm_100 -m 64 "



//--------------------- .note.nv.cuinfo           --------------------------
	.section	.note.nv.cuinfo,"",@"SHT_NOTE"
	.sectionflags	@"SHF_NOTE_NV_CUINFO"
        /*0018*/ 	.short	0x0002
        /*001a*/ 	.short	0x0064
        /*001c*/ 	.short	0x0082
	.zero		2


//--------------------- .nv.info                  --------------------------
	.section	.nv.info,"",@"SHT_CUDA_INFO"
	.align	4


	//----- nvinfo : EIATTR_REGCOUNT
	.align		4
        /*0000*/ 	.byte	0x04, 0x2f
        /*0002*/ 	.short	(.L_1 - .L_0)
	.align		4
.L_0:
        /*0004*/ 	.word	index@(_Z22matrixVectorMultKernelPfS_S_i)
        /*0008*/ 	.word	0x0000001e


	//----- nvinfo : EIATTR_FRAME_SIZE
	.align		4
.L_1:
        /*000c*/ 	.byte	0x04, 0x11
        /*000e*/ 	.short	(.L_3 - .L_2)
	.align		4
.L_2:
        /*0010*/ 	.word	index@(_Z22matrixVectorMultKernelPfS_S_i)
        /*0014*/ 	.word	0x00000000


	//----- nvinfo : EIATTR_MIN_STACK_SIZE
	.align		4
.L_3:
        /*0018*/ 	.byte	0x04, 0x12
        /*001a*/ 	.short	(.L_5 - .L_4)
	.align		4
.L_4:
        /*001c*/ 	.word	index@(_Z22matrixVectorMultKernelPfS_S_i)
        /*0020*/ 	.word	0x00000000
.L_5:


//--------------------- .nv.compat                --------------------------
	.section	.nv.compat,"",@"SHT_CUDA_COMPAT_INFO"
	.align	4
        /*0000*/ 	.byte	0x02, 0x09, 0x00, 0x00, 0x02, 0x02, 0x01, 0x00, 0x02, 0x05, 0x05, 0x00, 0x03, 0x07, 0x01, 0x01
        /*0010*/ 	.byte	0x02, 0x03, 0x00, 0x00, 0x02, 0x06, 0x01, 0x00, 0x04, 0x0b, 0x08, 0x00, 0x09, 0x00, 0x00, 0x00
        /*0020*/ 	.byte	0x00, 0x00, 0x00, 0x00


//--------------------- .nv.info._Z22matrixVectorMultKernelPfS_S_i --------------------------
	.section	.nv.info._Z22matrixVectorMultKernelPfS_S_i,"",@"SHT_CUDA_INFO"
	.sectionflags	@""
	.align	4


	//----- nvinfo : EIATTR_CUDA_API_VERSION
	.align		4
        /*0000*/ 	.byte	0x04, 0x37
        /*0002*/ 	.short	(.L_7 - .L_6)
.L_6:
        /*0004*/ 	.word	0x00000082


	//----- nvinfo : EIATTR_KPARAM_INFO
	.align		4
.L_7:
        /*0008*/ 	.byte	0x04, 0x17
        /*000a*/ 	.short	(.L_9 - .L_8)
.L_8:
        /*000c*/ 	.word	0x00000000
        /*0010*/ 	.short	0x0003
        /*0012*/ 	.short	0x0018
        /*0014*/ 	.byte	0x00, 0xf0, 0x11, 0x00


	//----- nvinfo : EIATTR_KPARAM_INFO
	.align		4
.L_9:
        /*0018*/ 	.byte	0x04, 0x17
        /*001a*/ 	.short	(.L_11 - .L_10)
.L_10:
        /*001c*/ 	.word	0x00000000
        /*0020*/ 	.short	0x0002
        /*0022*/ 	.short	0x0010
        /*0024*/ 	.byte	0x00, 0xf5, 0x21, 0x00


	//----- nvinfo : EIATTR_KPARAM_INFO
	.align		4
.L_11:
        /*0028*/ 	.byte	0x04, 0x17
        /*002a*/ 	.short	(.L_13 - .L_12)
.L_12:
        /*002c*/ 	.word	0x00000000
        /*0030*/ 	.short	0x0001
        /*0032*/ 	.short	0x0008
        /*0034*/ 	.byte	0x00, 0xf5, 0x21, 0x00


	//----- nvinfo : EIATTR_KPARAM_INFO
	.align		4
.L_13:
        /*0038*/ 	.byte	0x04, 0x17
        /*003a*/ 	.short	(.L_15 - .L_14)
.L_14:
        /*003c*/ 	.word	0x00000000
        /*0040*/ 	.short	0x0000
        /*0042*/ 	.short	0x0000
        /*0044*/ 	.byte	0x00, 0xf5, 0x21, 0x00


	//----- nvinfo : EIATTR_SPARSE_MMA_MASK
	.align		4
.L_15:
        /*0048*/ 	.byte	0x03, 0x50
        /*004a*/ 	.short	0x0000


	//----- nvinfo : EIATTR_MAXREG_COUNT
	.align		4
        /*004c*/ 	.byte	0x03, 0x1b
        /*004e*/ 	.short	0x00ff


	//----- nvinfo : EIATTR_MERCURY_ISA_VERSION
	.align		4
        /*0050*/ 	.byte	0x03, 0x5f
        /*0052*/ 	.short	0x0101


	//----- nvinfo : EIATTR_VRC_CTA_INIT_COUNT
	.align		4
        /*0054*/ 	.byte	0x02, 0x4a
	.zero		1
	.zero		1


	//----- nvinfo : EIATTR_EXIT_INSTR_OFFSETS
	.align		4
        /*0058*/ 	.byte	0x04, 0x1c
        /*005a*/ 	.short	(.L_17 - .L_16)


	//   ....[0]....
.L_16:
        /*005c*/ 	.word	0x00000070


	//   ....[1]....
        /*0060*/ 	.word	0x00000a80


	//----- nvinfo : EIATTR_CBANK_PARAM_SIZE
	.align		4
.L_17:
        /*0064*/ 	.byte	0x03, 0x19
        /*0066*/ 	.short	0x001c


	//----- nvinfo : EIATTR_PARAM_CBANK
	.align		4
        /*0068*/ 	.byte	0x04, 0x0a
        /*006a*/ 	.short	(.L_19 - .L_18)
	.align		4
.L_18:
        /*006c*/ 	.word	index@(.nv.constant0._Z22matrixVectorMultKernelPfS_S_i)
        /*0070*/ 	.short	0x0380
        /*0072*/ 	.short	0x001c


	//----- nvinfo : EIATTR_SW_WAR
	.align		4
.L_19:
        /*0074*/ 	.byte	0x04, 0x36
        /*0076*/ 	.short	(.L_21 - .L_20)
.L_20:
        /*0078*/ 	.word	0x00000008
.L_21:


//--------------------- .nv.callgraph             --------------------------
	.section	.nv.callgraph,"",@"SHT_CUDA_CALLGRAPH"
	.align	4
	.sectionentsize	8
	.align		4
        /*0000*/ 	.word	0x00000000
	.align		4
        /*0004*/ 	.word	0xffffffff
	.align		4
        /*0008*/ 	.word	0x00000000
	.align		4
        /*000c*/ 	.word	0xfffffffe
	.align		4
        /*0010*/ 	.word	0x00000000
	.align		4
        /*0014*/ 	.word	0xfffffffd
	.align		4
        /*0018*/ 	.word	0x00000000
	.align		4
        /*001c*/ 	.word	0xfffffffc


//--------------------- .text._Z22matrixVectorMultKernelPfS_S_i --------------------------
	.section	.text._Z22matrixVectorMultKernelPfS_S_i,"ax",@progbits
	.align	128
        .global         _Z22matrixVectorMultKernelPfS_S_i
        .type           _Z22matrixVectorMultKernelPfS_S_i,@function
        .size           _Z22matrixVectorMultKernelPfS_S_i,(.L_x_7 - _Z22matrixVectorMultKernelPfS_S_i)
        .other          _Z22matrixVectorMultKernelPfS_S_i,@"STO_CUDA_ENTRY STV_DEFAULT"
_Z22matrixVectorMultKernelPfS_S_i:
.text._Z22matrixVectorMultKernelPfS_S_i:
[----:B------:R-:W-:Y:S01]  /*0000*/  LDC R1, c[0x0][0x37c] ;  /* 0x0000df00ff017b82 */ /* 0x000fe20000000800 */
[----:B------:R-:W0:Y:S01]  /*0010*/  S2R R0, SR_CTAID.X ;  /* 0x0000000000007919 */ /* 0x000e220000002500 */
[----:B------:R-:W0:Y:S01]  /*0020*/  LDCU UR4, c[0x0][0x360] ;  /* 0x00006c00ff0477ac */ /* 0x000e220008000800 */
[----:B------:R-:W0:Y:S01]  /*0030*/  S2R R3, SR_TID.X ;  /* 0x0000000000037919 */ /* 0x000e220000002100 */
[----:B------:R-:W1:Y:S01]  /*0040*/  LDCU UR11, c[0x0][0x398] ;  /* 0x00007300ff0b77ac */ /* 0x000e620008000800 */
[----:B0-----:R-:W-:-:S05]  /*0050*/  IMAD R0, R0, UR4, R3 ;  /* 0x0000000400007c24 */ /* 0x001fca000f8e0203 */
[----:B-1----:R-:W-:-:S13]  /*0060*/  ISETP.GE.AND P0, PT, R0, UR11, PT ;  /* 0x0000000b00007c0c */ /* 0x002fda000bf06270 */
[----:B------:R-:W-:Y:S05]  /*0070*/  @P0 EXIT ;  /* 0x000000000000094d */ /* 0x000fea0003800000 */
[----:B------:R-:W-:Y:S01]  /*0080*/  UISETP.GE.AND UP0, UPT, UR11, 0x1, UPT ;  /* 0x000000010b00788c */ /* 0x000fe2000bf06270 */
[----:B------:R-:W-:Y:S01]  /*0090*/  HFMA2 R15, -RZ, RZ, 0, 0 ;  /* 0x00000000ff0f7431 */ /* 0x000fe200000001ff */
[----:B------:R-:W0:Y:S07]  /*00a0*/  LDCU.64 UR12, c[0x0][0x358] ;  /* 0x00006b00ff0c77ac */ /* 0x000e2e0008000a00 */
[----:B------:R-:W-:Y:S05]  /*00b0*/  BRA.U !UP0, `(.L_x_0) ;  /* 0x0000000908647547 */ /* 0x000fea000b800000 */
[----:B------:R-:W-:Y:S02]  /*00c0*/  UISETP.GE.U32.AND UP1, UPT, UR11, 0x10, UPT ;  /* 0x000000100b00788c */ /* 0x000fe4000bf26070 */
[----:B------:R-:W-:Y:S01]  /*00d0*/  IMAD R7, R0, UR11, RZ ;  /* 0x0000000b00077c24 */ /* 0x000fe2000f8e02ff */
[----:B------:R-:W-:Y:S01]  /*00e0*/  ULOP3.LUT UR8, UR11, 0xf, URZ, 0xc0, !UPT ;  /* 0x0000000f0b087892 */ /* 0x000fe2000f8ec0ff */
[----:B------:R-:W-:Y:S02]  /*00f0*/  MOV R15, RZ ;  /* 0x000000ff000f7202 */ /* 0x000fe40000000f00 */
[----:B------:R-:W-:Y:S01]  /*0100*/  MOV R8, RZ ;  /* 0x000000ff00087202 */ /* 0x000fe20000000f00 */
[----:B------:R-:W-:Y:S02]  /*0110*/  UISETP.NE.AND UP0, UPT, UR8, URZ, UPT ;  /* 0x000000ff0800728c */ /* 0x000fe4000bf05270 */
[----:B------:R-:W-:Y:S09]  /*0120*/  BRA.U !UP1, `(.L_x_1) ;  /* 0x0000000509147547 */ /* 0x000ff2000b800000 */
[----:B------:R-:W1:Y:S01]  /*0130*/  LDCU.128 UR4, c[0x0][0x380] ;  /* 0x00007000ff0477ac */ /* 0x000e620008000c00 */
[----:B------:R-:W-:Y:S02]  /*0140*/  MOV R15, RZ ;  /* 0x000000ff000f7202 */ /* 0x000fe40000000f00 */
[----:B------:R-:W-:Y:S01]  /*0150*/  MOV R6, R7 ;  /* 0x0000000700067202 */ /* 0x000fe20000000f00 */
[----:B------:R-:W-:-:S04]  /*0160*/  ULOP3.LUT UR9, UR11, 0x7ffffff0, URZ, 0xc0, !UPT ;  /* 0x7ffffff00b097892 */ /* 0x000fc8000f8ec0ff */
[----:B------:R-:W-:Y:S02]  /*0170*/  UIADD3 UR10, UPT, UPT, -UR9, URZ, URZ ;  /* 0x000000ff090a7290 */ /* 0x000fe4000fffe1ff */
[----:B------:R-:W-:Y:S01]  /*0180*/  MOV R8, UR9 ;  /* 0x0000000900087c02 */ /* 0x000fe20008000f00 */
[----:B-1----:R-:W-:Y:S02]  /*0190*/  UIADD3 UR4, UP2, UPT, UR4, 0x20, URZ ;  /* 0x0000002004047890 */ /* 0x002fe4000ff5e0ff */
[----:B------:R-:W-:Y:S02]  /*01a0*/  UIADD3 UR6, UP1, UPT, UR6, 0x20, URZ ;  /* 0x0000002006067890 */ /* 0x000fe4000ff3e0ff */
[----:B------:R-:W-:Y:S02]  /*01b0*/  UIADD3.X UR5, UPT, UPT, URZ, UR5, URZ, UP2, !UPT ;  /* 0x00000005ff057290 */ /* 0x000fe400097fe4ff */
[----:B------:R-:W-:Y:S01]  /*01c0*/  MOV R2, UR4 ;  /* 0x0000000400027c02 */ /* 0x000fe20008000f00 */
[----:B------:R-:W-:-:S03]  /*01d0*/  UIADD3.X UR7, UPT, UPT, URZ, UR7, URZ, UP1, !UPT ;  /* 0x00000007ff077290 */ /* 0x000fc60008ffe4ff */
[----:B------:R-:W-:-:S09]  /*01e0*/  MOV R3, UR5 ;  /* 0x0000000500037c02 */ /* 0x000fd20008000f00 */
.L_x_2:
[----:B------:R-:W-:Y:S01]  /*01f0*/  MOV R4, UR6 ;  /* 0x0000000600047c02 */ /* 0x000fe20008000f00 */
[----:B0-----:R-:W2:Y:S01]  /*0200*/  LDG.E R17, desc[UR12][R2.64+-0x20] ;  /* 0xffffe00c02117981 */ /* 0x001ea2000c1e1900 */
[----:B------:R-:W-:-:S03]  /*0210*/  MOV R5, UR7 ;  /* 0x0000000700057c02 */ /* 0x000fc60008000f00 */
[----:B------:R-:W3:Y:S01]  /*0220*/  LDG.E R25, desc[UR12][R2.64+-0x1c] ;  /* 0xffffe40c02197981 */ /* 0x000ee2000c1e1900 */
[----:B------:R-:W-:-:S03]  /*0230*/  IMAD.WIDE R4, R6, 0x4, R4 ;  /* 0x0000000406047825 */ /* 0x000fc600078e0204 */
[----:B------:R-:W4:Y:S04]  /*0240*/  LDG.E R19, desc[UR12][R2.64+-0x18] ;  /* 0xffffe80c02137981 */ /* 0x000f28000c1e1900 */
[----:B------:R-:W2:Y:S04]  /*0250*/  LDG.E R16, desc[UR12][R4.64+-0x20] ;  /* 0xffffe00c04107981 */ /* 0x000ea8000c1e1900 */
[----:B------:R-:W3:Y:S04]  /*0260*/  LDG.E R18, desc[UR12][R4.64+-0x1c] ;  /* 0xffffe40c04127981 */ /* 0x000ee8000c1e1900 */
[----:B------:R-:W4:Y:S04]  /*0270*/  LDG.E R20, desc[UR12][R4.64+-0x18] ;  /* 0xffffe80c04147981 */ /* 0x000f28000c1e1900 */
[----:B------:R-:W5:Y:S04]  /*0280*/  LDG.E R22, desc[UR12][R2.64+-0x14] ;  /* 0xffffec0c02167981 */ /* 0x000f68000c1e1900 */
        /* <DEDUP_REMOVED lines=8> */
[----:B------:R-:W5:Y:S01]  /*0310*/  LDG.E R14, desc[UR12][R4.64+-0x4] ;  /* 0xfffffc0c040e7981 */ /* 0x000f62000c1e1900 */
[----:B--2---:R-:W-:-:S03]  /*0320*/  FFMA R17, R16, R17, R15 ;  /* 0x0000001110117223 */ /* 0x004fc6000000000f */
[----:B------:R-:W2:Y:S04]  /*0330*/  LDG.E R15, desc[UR12][R2.64] ;  /* 0x0000000c020f7981 */ /* 0x000ea8000c1e1900 */
[----:B------:R-:W2:Y:S01]  /*0340*/  LDG.E R16, desc[UR12][R4.64] ;  /* 0x0000000c04107981 */ /* 0x000ea2000c1e1900 */
[----:B---3--:R-:W-:-:S03]  /*0350*/  FFMA R25, R18, R25, R17 ;  /* 0x0000001912197223 */ /* 0x008fc60000000011 */
[----:B------:R-:W3:Y:S01]  /*0360*/  LDG.E R17, desc[UR12][R2.64+0x4] ;  /* 0x0000040c02117981 */ /* 0x000ee2000c1e1900 */
[----:B----4-:R-:W-:-:S03]  /*0370*/  FFMA R26, R20, R19, R25 ;  /* 0x00000013141a7223 */ /* 0x010fc60000000019 */
[----:B------:R-:W3:Y:S04]  /*0380*/  LDG.E R18, desc[UR12][R4.64+0x4] ;  /* 0x0000040c04127981 */ /* 0x000ee8000c1e1900 */
[----:B------:R-:W4:Y:S01]  /*0390*/  LDG.E R20, desc[UR12][R2.64+0x8] ;  /* 0x0000080c02147981 */ /* 0x000f22000c1e1900 */
[----:B-----5:R-:W-:-:S03]  /*03a0*/  FFMA R25, R21, R22, R26 ;  /* 0x0000001615197223 */ /* 0x020fc6000000001a */
[----:B------:R-:W4:Y:S04]  /*03b0*/  LDG.E R19, desc[UR12][R4.64+0x8] ;  /* 0x0000080c04137981 */ /* 0x000f28000c1e1900 */
[----:B------:R-:W5:Y:S01]  /*03c0*/  LDG.E R22, desc[UR12][R2.64+0xc] ;  /* 0x00000c0c02167981 */ /* 0x000f62000c1e1900 */
[----:B------:R-:W-:-:S03]  /*03d0*/  FFMA R25, R24, R23, R25 ;  /* 0x0000001718197223 */ /* 0x000fc60000000019 */
[----:B------:R-:W5:Y:S04]  /*03e0*/  LDG.E R21, desc[UR12][R4.64+0xc] ;  /* 0x00000c0c04157981 */ /* 0x000f68000c1e1900 */
[----:B------:R-:W5:Y:S01]  /*03f0*/  LDG.E R24, desc[UR12][R2.64+0x10] ;  /* 0x0000100c02187981 */ /* 0x000f62000c1e1900 */
[----:B------:R-:W-:-:S03]  /*0400*/  FFMA R25, R10, R9, R25 ;  /* 0x000000090a197223 */ /* 0x000fc60000000019 */
[----:B------:R-:W5:Y:S04]  /*0410*/  LDG.E R23, desc[UR12][R4.64+0x10] ;  /* 0x0000100c04177981 */ /* 0x000f68000c1e1900 */
[----:B------:R-:W5:Y:S01]  /*0420*/  LDG.E R10, desc[UR12][R2.64+0x14] ;  /* 0x0000140c020a7981 */ /* 0x000f62000c1e1900 */
[----:B------:R-:W-:-:S03]  /*0430*/  FFMA R27, R12, R11, R25 ;  /* 0x0000000b0c1b7223 */ /* 0x000fc60000000019 */
[----:B------:R-:W5:Y:S04]  /*0440*/  LDG.E R9, desc[UR12][R4.64+0x14] ;  /* 0x0000140c04097981 */ /* 0x000f68000c1e1900 */
[----:B------:R-:W5:Y:S04]  /*0450*/  LDG.E R11, desc[UR12][R2.64+0x18] ;  /* 0x0000180c020b7981 */ /* 0x000f68000c1e1900 */
[----:B------:R-:W5:Y:S04]  /*0460*/  LDG.E R12, desc[UR12][R4.64+0x18] ;  /* 0x0000180c040c7981 */ /* 0x000f68000c1e1900 */
[----:B------:R-:W5:Y:S04]  /*0470*/  LDG.E R25, desc[UR12][R4.64+0x1c] ;  /* 0x00001c0c04197981 */ /* 0x000f68000c1e1900 */
[----:B------:R0:W5:Y:S01]  /*0480*/  LDG.E R26, desc[UR12][R2.64+0x1c] ;  /* 0x00001c0c021a7981 */ /* 0x000162000c1e1900 */
[----:B------:R-:W-:Y:S01]  /*0490*/  FFMA R13, R14, R13, R27 ;  /* 0x0000000d0e0d7223 */ /* 0x000fe2000000001b */
[----:B------:R-:W-:-:S04]  /*04a0*/  UIADD3 UR10, UPT, UPT, UR10, 0x10, URZ ;  /* 0x000000100a0a7890 */ /* 0x000fc8000fffe0ff */
[----:B------:R-:W-:Y:S01]  /*04b0*/  UISETP.NE.AND UP1, UPT, UR10, URZ, UPT ;  /* 0x000000ff0a00728c */ /* 0x000fe2000bf25270 */
[----:B0-----:R-:W-:Y:S02]  /*04c0*/  IADD3 R2, P0, PT, R2, 0x40, RZ ;  /* 0x0000004002027810 */ /* 0x001fe40007f1e0ff */
[----:B------:R-:W-:Y:S02]  /*04d0*/  IADD3 R6, PT, PT, R6, 0x10, RZ ;  /* 0x0000001006067810 */ /* 0x000fe40007ffe0ff */
[----:B------:R-:W-:Y:S01]  /*04e0*/  IADD3.X R3, PT, PT, RZ, R3, RZ, P0, !PT ;  /* 0x00000003ff037210 */ /* 0x000fe200007fe4ff */
[----:B--2---:R-:W-:-:S04]  /*04f0*/  FFMA R13, R16, R15, R13 ;  /* 0x0000000f100d7223 */ /* 0x004fc8000000000d */
[----:B---3--:R-:W-:-:S04]  /*0500*/  FFMA R18, R18, R17, R13 ;  /* 0x0000001112127223 */ /* 0x008fc8000000000d */
[----:B----4-:R-:W-:-:S04]  /*0510*/  FFMA R18, R19, R20, R18 ;  /* 0x0000001413127223 */ /* 0x010fc80000000012 */
[----:B-----5:R-:W-:-:S04]  /*0520*/  FFMA R18, R21, R22, R18 ;  /* 0x0000001615127223 */ /* 0x020fc80000000012 */
[----:B------:R-:W-:-:S04]  /*0530*/  FFMA R18, R23, R24, R18 ;  /* 0x0000001817127223 */ /* 0x000fc80000000012 */
[----:B------:R-:W-:-:S04]  /*0540*/  FFMA R9, R9, R10, R18 ;  /* 0x0000000a09097223 */ /* 0x000fc80000000012 */
[----:B------:R-:W-:-:S04]  /*0550*/  FFMA R12, R12, R11, R9 ;  /* 0x0000000b0c0c7223 */ /* 0x000fc80000000009 */
[----:B------:R-:W-:Y:S01]  /*0560*/  FFMA R15, R25, R26, R12 ;  /* 0x0000001a190f7223 */ /* 0x000fe2000000000c */
[----:B------:R-:W-:Y:S06]  /*0570*/  BRA.U UP1, `(.L_x_2) ;  /* 0xfffffffd011c7547 */ /* 0x000fec000b83ffff */
.L_x_1:
[----:B------:R-:W-:Y:S05]  /*0580*/  BRA.U !UP0, `(.L_x_0) ;  /* 0x0000000508307547 */ /* 0x000fea000b800000 */
[----:B------:R-:W-:Y:S02]  /*0590*/  UISETP.GE.U32.AND UP0, UPT, UR8, 0x8, UPT ;  /* 0x000000080800788c */ /* 0x000fe4000bf06070 */
[----:B------:R-:W-:-:S04]  /*05a0*/  ULOP3.LUT UR5, UR11, 0x7, URZ, 0xc0, !UPT ;  /* 0x000000070b057892 */ /* 0x000fc8000f8ec0ff */
[----:B------:R-:W-:-:S03]  /*05b0*/  UISETP.NE.AND UP1, UPT, UR5, URZ, UPT ;  /* 0x000000ff0500728c */ /* 0x000fc6000bf25270 */
[----:B------:R-:W-:Y:S08]  /*05c0*/  BRA.U !UP0, `(.L_x_3) ;  /* 0x0000000108787547 */ /* 0x000ff0000b800000 */
[----:B------:R-:W1:Y:S01]  /*05d0*/  LDC.64 R2, c[0x0][0x388] ;  /* 0x0000e200ff027b82 */ /* 0x000e620000000a00 */
[----:B------:R-:W-:-:S07]  /*05e0*/  IADD3 R9, PT, PT, R7, R8, RZ ;  /* 0x0000000807097210 */ /* 0x000fce0007ffe0ff */
[----:B------:R-:W2:Y:S01]  /*05f0*/  LDC.64 R4, c[0x0][0x380] ;  /* 0x0000e000ff047b82 */ /* 0x000ea20000000a00 */
[----:B-1----:R-:W-:-:S05]  /*0600*/  IMAD.WIDE R2, R9, 0x4, R2 ;  /* 0x0000000409027825 */ /* 0x002fca00078e0202 */
[----:B0-----:R-:W3:Y:S01]  /*0610*/  LDG.E R10, desc[UR12][R2.64] ;  /* 0x0000000c020a7981 */ /* 0x001ee2000c1e1900 */
[----:B--2---:R-:W-:-:S03]  /*0620*/  IMAD.WIDE.U32 R4, R8, 0x4, R4 ;  /* 0x0000000408047825 */ /* 0x004fc600078e0004 */
[----:B------:R-:W2:Y:S04]  /*0630*/  LDG.E R13, desc[UR12][R2.64+0x4] ;  /* 0x0000040c020d7981 */ /* 0x000ea8000c1e1900 */
[----:B------:R-:W3:Y:S04]  /*0640*/  LDG.E R11, desc[UR12][R4.64] ;  /* 0x0000000c040b7981 */ /* 0x000ee8000c1e1900 */
[----:B------:R-:W2:Y:S04]  /*0650*/  LDG.E R12, desc[UR12][R4.64+0x4] ;  /* 0x0000040c040c7981 */ /* 0x000ea8000c1e1900 */
[----:B------:R-:W4:Y:S04]  /*0660*/  LDG.E R17, desc[UR12][R2.64+0x8] ;  /* 0x0000080c02117981 */ /* 0x000f28000c1e1900 */
        /* <DEDUP_REMOVED lines=11> */
[----:B------:R-:W-:Y:S01]  /*0720*/  IADD3 R8, PT, PT, R8, 0x8, RZ ;  /* 0x0000000808087810 */ /* 0x000fe20007ffe0ff */
[----:B---3--:R-:W-:-:S04]  /*0730*/  FFMA R10, R10, R11, R15 ;  /* 0x0000000b0a0a7223 */ /* 0x008fc8000000000f */
[----:B--2---:R-:W-:-:S04]  /*0740*/  FFMA R10, R13, R12, R10 ;  /* 0x0000000c0d0a7223 */ /* 0x004fc8000000000a */
[----:B----4-:R-:W-:-:S04]  /*0750*/  FFMA R10, R17, R14, R10 ;  /* 0x0000000e110a7223 */ /* 0x010fc8000000000a */
[----:B-----5:R-:W-:-:S04]  /*0760*/  FFMA R10, R19, R16, R10 ;  /* 0x00000010130a7223 */ /* 0x020fc8000000000a */
[----:B------:R-:W-:-:S04]  /*0770*/  FFMA R10, R21, R18, R10 ;  /* 0x00000012150a7223 */ /* 0x000fc8000000000a */
[----:B------:R-:W-:-:S04]  /*0780*/  FFMA R23, R23, R20, R10 ;  /* 0x0000001417177223 */ /* 0x000fc8000000000a */
[----:B------:R-:W-:-:S04]  /*0790*/  FFMA R6, R6, R9, R23 ;  /* 0x0000000906067223 */ /* 0x000fc80000000017 */
[----:B------:R-:W-:-:S07]  /*07a0*/  FFMA R15, R25, R22, R6 ;  /* 0x00000016190f7223 */ /* 0x000fce0000000006 */
.L_x_3:
        /* <DEDUP_REMOVED lines=17> */
[----:B------:R-:W5:Y:S01]  /*08c0*/  LDG.E R14, desc[UR12][R4.64+0xc] ;  /* 0x00000c0c040e7981 */ /* 0x000f62000c1e1900 */
[----:B------:R-:W-:Y:S01]  /*08d0*/  IADD3 R8, PT, PT, R8, 0x4, RZ ;  /* 0x0000000408087810 */ /* 0x000fe20007ffe0ff */
[----:B---3--:R-:W-:-:S04]  /*08e0*/  FFMA R6, R6, R9, R15 ;  /* 0x0000000906067223 */ /* 0x008fc8000000000f */
[----:B--2---:R-:W-:-:S04]  /*08f0*/  FFMA R6, R11, R10, R6 ;  /* 0x0000000a0b067223 */ /* 0x004fc80000000006 */
[----:B----4-:R-:W-:-:S04]  /*0900*/  FFMA R6, R13, R12, R6 ;  /* 0x0000000c0d067223 */ /* 0x010fc80000000006 */
[----:B-----5:R-:W-:-:S07]  /*0910*/  FFMA R15, R17, R14, R6 ;  /* 0x0000000e110f7223 */ /* 0x020fce0000000006 */
.L_x_4:
[----:B------:R-:W-:Y:S05]  /*0920*/  BRA.U !UP1, `(.L_x_0) ;  /* 0x0000000109487547 */ /* 0x000fea000b800000 */
[----:B------:R-:W1:Y:S01]  /*0930*/  LDC.64 R2, c[0x0][0x380] ;  /* 0x0000e000ff027b82 */ /* 0x000e620000000a00 */
[----:B------:R-:W-:Y:S01]  /*0940*/  IADD3 R7, PT, PT, R7, R8, RZ ;  /* 0x0000000807077210 */ /* 0x000fe20007ffe0ff */
[----:B------:R-:W-:-:S06]  /*0950*/  UIADD3 UR4, UPT, UPT, -UR4, URZ, URZ ;  /* 0x000000ff04047290 */ /* 0x000fcc000fffe1ff */
[----:B------:R-:W2:Y:S01]  /*0960*/  LDC.64 R10, c[0x0][0x388] ;  /* 0x0000e200ff0a7b82 */ /* 0x000ea20000000a00 */
[----:B-1----:R-:W-:-:S03]  /*0970*/  IMAD.WIDE.U32 R2, R8, 0x4, R2 ;  /* 0x0000000408027825 */ /* 0x002fc600078e0002 */
[----:B------:R-:W-:Y:S02]  /*0980*/  MOV R6, R2 ;  /* 0x0000000200067202 */ /* 0x000fe40000000f00 */
[----:B------:R-:W-:-:S07]  /*0990*/  MOV R5, R3 ;  /* 0x0000000300057202 */ /* 0x000fce0000000f00 */
.L_x_5:
[----:B--2---:R-:W-:Y:S01]  /*09a0*/  IMAD.WIDE R2, R7, 0x4, R10 ;  /* 0x0000000407027825 */ /* 0x004fe200078e020a */
[----:B------:R-:W-:-:S05]  /*09b0*/  MOV R4, R6 ;  /* 0x0000000600047202 */ /* 0x000fca0000000f00 */
[----:B0-----:R-:W2:Y:S04]  /*09c0*/  LDG.E R2, desc[UR12][R2.64] ;  /* 0x0000000c02027981 */ /* 0x001ea8000c1e1900 */
[----:B------:R0:W2:Y:S01]  /*09d0*/  LDG.E R4, desc[UR12][R4.64] ;  /* 0x0000000c04047981 */ /* 0x0000a2000c1e1900 */
[----:B------:R-:W-:Y:S01]  /*09e0*/  UIADD3 UR4, UPT, UPT, UR4, 0x1, URZ ;  /* 0x0000000104047890 */ /* 0x000fe2000fffe0ff */
[----:B------:R-:W-:Y:S02]  /*09f0*/  IADD3 R6, P0, PT, R6, 0x4, RZ ;  /* 0x0000000406067810 */ /* 0x000fe40007f1e0ff */
[----:B------:R-:W-:Y:S01]  /*0a00*/  IADD3 R7, PT, PT, R7, 0x1, RZ ;  /* 0x0000000107077810 */ /* 0x000fe20007ffe0ff */
[----:B------:R-:W-:Y:S01]  /*0a10*/  UISETP.NE.AND UP0, UPT, UR4, URZ, UPT ;  /* 0x000000ff0400728c */ /* 0x000fe2000bf05270 */
[----:B0-----:R-:W-:Y:S01]  /*0a20*/  IADD3.X R5, PT, PT, RZ, R5, RZ, P0, !PT ;  /* 0x00000005ff057210 */ /* 0x001fe200007fe4ff */
[----:B--2---:R-:W-:-:S07]  /*0a30*/  FFMA R15, R2, R4, R15 ;  /* 0x00000004020f7223 */ /* 0x004fce000000000f */
[----:B------:R-:W-:Y:S05]  /*0a40*/  BRA.U UP0, `(.L_x_5) ;  /* 0xfffffffd00d47547 */ /* 0x000fea000b83ffff */
.L_x_0:
[----:B------:R-:W1:Y:S02]  /*0a50*/  LDC.64 R2, c[0x0][0x390] ;  /* 0x0000e400ff027b82 */ /* 0x000e640000000a00 */
[----:B-1----:R-:W-:-:S05]  /*0a60*/  IMAD.WIDE R2, R0, 0x4, R2 ;  /* 0x0000000400027825 */ /* 0x002fca00078e0202 */
[----:B0-----:R-:W-:Y:S01]  /*0a70*/  STG.E desc[UR12][R2.64], R15 ;  /* 0x0000000f02007986 */ /* 0x001fe2000c10190c */
[----:B------:R-:W-:Y:S05]  /*0a80*/  EXIT ;  /* 0x000000000000794d */ /* 0x000fea0003800000 */
.L_x_6:
[----:B------:R-:W-:-:S00]  /*0a90*/  BRA `(.L_x_6) ;  /* 0xfffffffc00fc7947 */ /* 0x000fc0000383ffff */
[----:B------:R-:W-:-:S00]  /*0aa0*/  NOP ;  /* 0x0000000000007918 */ /* 0x000fc00000000000 */
        /* <DEDUP_REMOVED lines=13> */
.L_x_7:


//--------------------- .nv.shared.reserved.0     --------------------------
	.section	.nv.shared.reserved.0,"aw",@nobits
	.weak		__nv_reservedSMEM_offset_0_alias
	.size		__nv_reservedSMEM_offset_0_alias, 0, 64
	.other		__nv_reservedSMEM_offset_0_alias,@"STO_CUDA_RESERVED_SHARED STV_DEFAULT"
__nv_reservedSMEM_offset_0_alias:
	.zero		0
	.zero		64


//--------------------- .nv.constant0._Z22matrixVectorMultKernelPfS_S_i --------------------------
	.section	.nv.constant0._Z22matrixVectorMultKernelPfS_S_i,"a",@progbits
	.sectionflags	@""
	.align	4
.nv.constant0._Z22matrixVectorMultKernelPfS_S_i:
	.zero		924


//--------------------- SYMBOLS --------------------------

	.type		.nv.reservedSmem.offset0,@object
	.size		.nv.reservedSmem.offset0,0x4
